//
// Generated by NVIDIA NVVM Compiler
//
// Compiler Build ID: CL-36424714
// Cuda compilation tools, release 13.0, V13.0.88
// Based on NVVM 20.0.0
//

.version 9.0
.target sm_100
.address_size 64

	// .globl	_Z7reduce0PfS_
// _ZZ7reduce0PfS_E6s_data has been demoted

.visible .entry _Z7reduce0PfS_(
	.param .u64 .ptr .align 1 _Z7reduce0PfS__param_0,
	.param .u64 .ptr .align 1 _Z7reduce0PfS__param_1
)
{
	.reg .pred 	%p<5>;
	.reg .b32 	%r<13>;
	.reg .b32 	%f<6>;
	.reg .b64 	%rd<9>;
	// demoted variable
	.shared .align 4 .b8 _ZZ7reduce0PfS_E6s_data[1024];
	ld.param.u64 	%rd2, [_Z7reduce0PfS__param_0];
	ld.param.u64 	%rd1, [_Z7reduce0PfS__param_1];
	cvta.to.global.u64 	%rd3, %rd2;
	mov.u32 	%r1, %tid.x;
	mov.u32 	%r2, %ctaid.x;
	mov.u32 	%r12, %ntid.x;
	mad.lo.s32 	%r7, %r2, %r12, %r1;
	mul.wide.u32 	%rd4, %r7, 4;
	add.s64 	%rd5, %rd3, %rd4;
	ld.global.f32 	%f1, [%rd5];
	shl.b32 	%r8, %r1, 2;
	mov.u32 	%r9, _ZZ7reduce0PfS_E6s_data;
	add.s32 	%r4, %r9, %r8;
	st.shared.f32 	[%r4], %f1;
	bar.sync 	0;
	setp.lt.u32 	%p1, %r12, 2;
	@%p1 bra 	$L__BB0_4;
$L__BB0_1:
	shr.u32 	%r6, %r12, 1;
	setp.ge.u32 	%p2, %r1, %r6;
	@%p2 bra 	$L__BB0_3;
	shl.b32 	%r10, %r6, 2;
	add.s32 	%r11, %r4, %r10;
	ld.shared.f32 	%f2, [%r11];
	ld.shared.f32 	%f3, [%r4];
	add.f32 	%f4, %f2, %f3;
	st.shared.f32 	[%r4], %f4;
$L__BB0_3:
	bar.sync 	0;
	setp.gt.u32 	%p3, %r12, 3;
	mov.u32 	%r12, %r6;
	@%p3 bra 	$L__BB0_1;
$L__BB0_4:
	setp.ne.s32 	%p4, %r1, 0;
	@%p4 bra 	$L__BB0_6;
	ld.shared.f32 	%f5, [_ZZ7reduce0PfS_E6s_data];
	cvta.to.global.u64 	%rd6, %rd1;
	mul.wide.u32 	%rd7, %r2, 4;
	add.s64 	%rd8, %rd6, %rd7;
	st.global.f32 	[%rd8], %f5;
$L__BB0_6:
	ret;

}


// ===== COMPILED SASS (sm_100) =====

	.target	sm_100

	.elftype	@"ET_EXEC"


//--------------------- .note.nv.tkinfo           --------------------------
	.section	.note.nv.tkinfo,"",@"SHT_NOTE"
	.sectionflags	@"SHF_NOTE_NV_TKINFO"
	.tkinfo
        /*0018*/ 	.word	0x00000002
        /*0030*/ 	.string	""
        /*0030*/ 	.string	"ptxas"
        /*0030*/ 	.string	"Cuda compilation tools, release 13.0, V13.0.88"
        /*0030*/ 	.string	"Build cuda_13.0.r13.0/compiler.36424714_0"
        /*0030*/ 	.string	"-arch sm_100 -m 64 "



//--------------------- .note.nv.cuinfo           --------------------------
	.section	.note.nv.cuinfo,"",@"SHT_NOTE"
	.sectionflags	@"SHF_NOTE_NV_CUINFO"
        /*0018*/ 	.short	0x0002
        /*001a*/ 	.short	0x0064
        /*001c*/ 	.short	0x0082
	.zero		2


//--------------------- .nv.info                  --------------------------
	.section	.nv.info,"",@"SHT_CUDA_INFO"
	.align	4


	//----- nvinfo : EIATTR_REGCOUNT
	.align		4
        /*0000*/ 	.byte	0x04, 0x2f
        /*0002*/ 	.short	(.L_1 - .L_0)
	.align		4
.L_0:
        /*0004*/ 	.word	index@(_Z7reduce0PfS_)
        /*0008*/ 	.word	0x0000000b


	//----- nvinfo : EIATTR_FRAME_SIZE
	.align		4
.L_1:
        /*000c*/ 	.byte	0x04, 0x11
        /*000e*/ 	.short	(.L_3 - .L_2)
	.align		4
.L_2:
        /*0010*/ 	.word	index@(_Z7reduce0PfS_)
        /*0014*/ 	.word	0x00000000


	//----- nvinfo : EIATTR_MIN_STACK_SIZE
	.align		4
.L_3:
        /*0018*/ 	.byte	0x04, 0x12
        /*001a*/ 	.short	(.L_5 - .L_4)
	.align		4
.L_4:
        /*001c*/ 	.word	index@(_Z7reduce0PfS_)
        /*0020*/ 	.word	0x00000000
.L_5:


//--------------------- .nv.compat                --------------------------
	.section	.nv.compat,"",@"SHT_CUDA_COMPAT_INFO"
	.align	4
        /*0000*/ 	.byte	0x02, 0x09, 0x00, 0x00, 0x02, 0x02, 0x01, 0x00, 0x02, 0x05, 0x05, 0x00, 0x03, 0x07, 0x01, 0x01
        /*0010*/ 	.byte	0x02, 0x03, 0x00, 0x00, 0x02, 0x06, 0x01, 0x00, 0x04, 0x0b, 0x08, 0x00, 0x09, 0x00, 0x00, 0x00
        /*0020*/ 	.byte	0x00, 0x00, 0x00, 0x00


//--------------------- .nv.info._Z7reduce0PfS_   --------------------------
	.section	.nv.info._Z7reduce0PfS_,"",@"SHT_CUDA_INFO"
	.sectionflags	@""
	.align	4


	//----- nvinfo : EIATTR_CUDA_API_VERSION
	.align		4
        /*0000*/ 	.byte	0x04, 0x37
        /*0002*/ 	.short	(.L_7 - .L_6)
.L_6:
        /*0004*/ 	.word	0x00000082


	//----- nvinfo : EIATTR_KPARAM_INFO
	.align		4
.L_7:
        /*0008*/ 	.byte	0x04, 0x17
        /*000a*/ 	.short	(.L_9 - .L_8)
.L_8:
        /*000c*/ 	.word	0x00000000
        /*0010*/ 	.short	0x0001
        /*0012*/ 	.short	0x0008
        /*0014*/ 	.byte	0x00, 0xf5, 0x21, 0x00


	//----- nvinfo : EIATTR_KPARAM_INFO
	.align		4
.L_9:
        /*0018*/ 	.byte	0x04, 0x17
        /*001a*/ 	.short	(.L_11 - .L_10)
.L_10:
        /*001c*/ 	.word	0x00000000
        /*0020*/ 	.short	0x0000
        /*0022*/ 	.short	0x0000
        /*0024*/ 	.byte	0x00, 0xf5, 0x21, 0x00


	//----- nvinfo : EIATTR_SPARSE_MMA_MASK
	.align		4
.L_11:
        /*0028*/ 	.byte	0x03, 0x50
        /*002a*/ 	.short	0x0000


	//----- nvinfo : EIATTR_MAXREG_COUNT
	.align		4
        /*002c*/ 	.byte	0x03, 0x1b
        /*002e*/ 	.short	0x00ff


	//----- nvinfo : EIATTR_NUM_BARRIERS
	.align		4
        /*0030*/ 	.byte	0x02, 0x4c
        /*0032*/ 	.byte	0x01
	.zero		1


	//----- nvinfo : EIATTR_MERCURY_ISA_VERSION
	.align		4
        /*0034*/ 	.byte	0x03, 0x5f
        /*0036*/ 	.short	0x0101


	//----- nvinfo : EIATTR_VRC_CTA_INIT_COUNT
	.align		4
        /*0038*/ 	.byte	0x02, 0x4a
	.zero		1
	.zero		1


	//----- nvinfo : EIATTR_EXIT_INSTR_OFFSETS
	.align		4
        /*003c*/ 	.byte	0x04, 0x1c
        /*003e*/ 	.short	(.L_13 - .L_12)


	//   ....[0]....
.L_12:
        /*0040*/ 	.word	0x000001e0


	//   ....[1]....
        /*0044*/ 	.word	0x00000260


	//----- nvinfo : EIATTR_CBANK_PARAM_SIZE
	.align		4
.L_13:
        /*0048*/ 	.byte	0x03, 0x19
        /*004a*/ 	.short	0x0010


	//----- nvinfo : EIATTR_PARAM_CBANK
	.align		4
        /*004c*/ 	.byte	0x04, 0x0a
        /*004e*/ 	.short	(.L_15 - .L_14)
	.align		4
.L_14:
        /*0050*/ 	.word	index@(.nv.constant0._Z7reduce0PfS_)
        /*0054*/ 	.short	0x0380
        /*0056*/ 	.short	0x0010


	//----- nvinfo : EIATTR_SW_WAR
	.align		4
.L_15:
        /*0058*/ 	.byte	0x04, 0x36
        /*005a*/ 	.short	(.L_17 - .L_16)
.L_16:
        /*005c*/ 	.word	0x00000008
.L_17:


//--------------------- .nv.callgraph             --------------------------
	.section	.nv.callgraph,"",@"SHT_CUDA_CALLGRAPH"
	.align	4
	.sectionentsize	8
	.align		4
        /*0000*/ 	.word	0x00000000
	.align		4
        /*0004*/ 	.word	0xffffffff
	.align		4
        /*0008*/ 	.word	0x00000000
	.align		4
        /*000c*/ 	.word	0xfffffffe
	.align		4
        /*0010*/ 	.word	0x00000000
	.align		4
        /*0014*/ 	.word	0xfffffffd
	.align		4
        /*0018*/ 	.word	0x00000000
	.align		4
        /*001c*/ 	.word	0xfffffffc


//--------------------- .text._Z7reduce0PfS_      --------------------------
	.section	.text._Z7reduce0PfS_,"ax",@progbits
	.align	128
        .global         _Z7reduce0PfS_
        .type           _Z7reduce0PfS_,@function
        .size           _Z7reduce0PfS_,(.L_x_3 - _Z7reduce0PfS_)
        .other          _Z7reduce0PfS_,@"STO_CUDA_ENTRY STV_DEFAULT"
_Z7reduce0PfS_:
.text._Z7reduce0PfS_:
[----:B------:R-:W-:Y:S01]  /*0000*/  LDC R1, c[0x0][0x37c] ;  /* 0x0000df00ff017b82 */ /* 0x000fe20000000800 */
[----:B------:R-:W0:Y:S07]  /*0010*/  S2R R6, SR_TID.X ;  /* 0x0000000000067919 */ /* 0x000e2e0000002100 */
[----:B------:R-:W1:Y:S01]  /*0020*/  LDC.64 R2, c[0x0][0x380] ;  /* 0x0000e000ff027b82 */ /* 0x000e620000000a00 */
[----:B------:R-:W0:Y:S01]  /*0030*/  LDCU UR8, c[0x0][0x360] ;  /* 0x00006c00ff0877ac */ /* 0x000e220008000800 */
[----:B------:R-:W0:Y:S01]  /*0040*/  S2R R7, SR_CTAID.X ;  /* 0x0000000000077919 */ /* 0x000e220000002500 */
[----:B------:R-:W2:Y:S01]  /*0050*/  LDCU.64 UR6, c[0x0][0x358] ;  /* 0x00006b00ff0677ac */ /* 0x000ea20008000a00 */
[----:B0-----:R-:W-:-:S04]  /*0060*/  IMAD R5, R7, UR8, R6 ;  /* 0x0000000807057c24 */ /* 0x001fc8000f8e0206 */
[----:B-1----:R-:W-:-:S06]  /*0070*/  IMAD.WIDE.U32 R2, R5, 0x4, R2 ;  /* 0x0000000405027825 */ /* 0x002fcc00078e0002 */
[----:B--2---:R-:W2:Y:S01]  /*0080*/  LDG.E R2, desc[UR6][R2.64] ;  /* 0x0000000602027981 */ /* 0x004ea2000c1e1900 */
[----:B------:R-:W0:Y:S01]  /*0090*/  S2UR UR5, SR_CgaCtaId ;  /* 0x00000000000579c3 */ /* 0x000e220000008800 */
[----:B------:R-:W-:Y:S01]  /*00a0*/  UMOV UR4, 0x400 ;  /* 0x0000040000047882 */ /* 0x000fe20000000000 */
[----:B------:R-:W-:Y:S01]  /*00b0*/  UISETP.GE.U32.AND UP0, UPT, UR8, 0x2, UPT ;  /* 0x000000020800788c */ /* 0x000fe2000bf06070 */
[----:B------:R-:W-:Y:S01]  /*00c0*/  ISETP.NE.AND P0, PT, R6, RZ, PT ;  /* 0x000000ff0600720c */ /* 0x000fe20003f05270 */
[----:B0-----:R-:W-:-:S06]  /*00d0*/  ULEA UR4, UR5, UR4, 0x18 ;  /* 0x0000000405047291 */ /* 0x001fcc000f8ec0ff */
[----:B------:R-:W-:-:S05]  /*00e0*/  LEA R5, R6, UR4, 0x2 ;  /* 0x0000000406057c11 */ /* 0x000fca000f8e10ff */
[----:B--2---:R0:W-:Y:S01]  /*00f0*/  STS [R5], R2 ;  /* 0x0000000205007388 */ /* 0x0041e20000000800 */
[----:B------:R-:W-:Y:S06]  /*0100*/  BAR.SYNC.DEFER_BLOCKING 0x0 ;  /* 0x0000000000007b1d */ /* 0x000fec0000010000 */
[----:B------:R-:W-:Y:S05]  /*0110*/  BRA.U !UP0, `(.L_x_0) ;  /* 0x0000000108307547 */ /* 0x000fea000b800000 */
[----:B------:R-:W-:-:S07]  /*0120*/  IMAD.U32 R0, RZ, RZ, UR8 ;  /* 0x00000008ff007e24 */ /* 0x000fce000f8e00ff */
.L_x_1:
[----:B------:R-:W-:-:S04]  /*0130*/  SHF.R.U32.HI R8, RZ, 0x1, R0 ;  /* 0x00000001ff087819 */ /* 0x000fc80000011600 */
[----:B------:R-:W-:-:S13]  /*0140*/  ISETP.GE.U32.AND P1, PT, R6, R8, PT ;  /* 0x000000080600720c */ /* 0x000fda0003f26070 */
[----:B0-----:R-:W-:Y:S01]  /*0150*/  @!P1 LEA R2, R8, R5, 0x2 ;  /* 0x0000000508029211 */ /* 0x001fe200078e10ff */
[----:B------:R-:W-:Y:S05]  /*0160*/  @!P1 LDS R3, [R5] ;  /* 0x0000000005039984 */ /* 0x000fea0000000800 */
[----:B------:R-:W0:Y:S02]  /*0170*/  @!P1 LDS R2, [R2] ;  /* 0x0000000002029984 */ /* 0x000e240000000800 */
[----:B0-----:R-:W-:-:S05]  /*0180*/  @!P1 FADD R4, R2, R3 ;  /* 0x0000000302049221 */ /* 0x001fca0000000000 */
[----:B------:R1:W-:Y:S01]  /*0190*/  @!P1 STS [R5], R4 ;  /* 0x0000000405009388 */ /* 0x0003e20000000800 */
[----:B------:R-:W-:Y:S01]  /*01a0*/  BAR.SYNC.DEFER_BLOCKING 0x0 ;  /* 0x0000000000007b1d */ /* 0x000fe20000010000 */
[----:B------:R-:W-:Y:S01]  /*01b0*/  ISETP.GT.U32.AND P1, PT, R0, 0x3, PT ;  /* 0x000000030000780c */ /* 0x000fe20003f24070 */
[----:B------:R-:W-:-:S12]  /*01c0*/  IMAD.MOV.U32 R0, RZ, RZ, R8 ;  /* 0x000000ffff007224 */ /* 0x000fd800078e0008 */
[----:B-1----:R-:W-:Y:S05]  /*01d0*/  @P1 BRA `(.L_x_1) ;  /* 0xfffffffc00d41947 */ /* 0x002fea000383ffff */
.L_x_0:
[----:B------:R-:W-:Y:S05]  /*01e0*/  @P0 EXIT ;  /* 0x000000000000094d */ /* 0x000fea0003800000 */
[----:B------:R-:W1:Y:S01]  /*01f0*/  S2UR UR5, SR_CgaCtaId ;  /* 0x00000000000579c3 */ /* 0x000e620000008800 */
[----:B------:R-:W-:-:S07]  /*0200*/  UMOV UR4, 0x400 ;  /* 0x0000040000047882 */ /* 0x000fce0000000000 */
[----:B0-----:R-:W0:Y:S01]  /*0210*/  LDC.64 R2, c[0x0][0x388] ;  /* 0x0000e200ff027b82 */ /* 0x001e220000000a00 */
[----:B-1----:R-:W-:Y:S01]  /*0220*/  ULEA UR4, UR5, UR4, 0x18 ;  /* 0x0000000405047291 */ /* 0x002fe2000f8ec0ff */
[----:B0-----:R-:W-:-:S08]  /*0230*/  IMAD.WIDE.U32 R2, R7, 0x4, R2 ;  /* 0x0000000407027825 */ /* 0x001fd000078e0002 */
[----:B------:R-:W0:Y:S04]  /*0240*/  LDS R5, [UR4] ;  /* 0x00000004ff057984 */ /* 0x000e280008000800 */
[----:B0-----:R-:W-:Y:S01]  /*0250*/  STG.E desc[UR6][R2.64], R5 ;  /* 0x0000000502007986 */ /* 0x001fe2000c101906 */
[----:B------:R-:W-:Y:S05]  /*0260*/  EXIT ;  /* 0x000000000000794d */ /* 0x000fea0003800000 */
.L_x_2:
[----:B------:R-:W-:-:S00]  /*0270*/  BRA `(.L_x_2) ;  /* 0xfffffffc00fc7947 */ /* 0x000fc0000383ffff */
[----:B------:R-:W-:-:S00]  /*0280*/  NOP ;  /* 0x0000000000007918 */ /* 0x000fc00000000000 */
[----:B------:R-:W-:-:S00]  /*0290*/  NOP ;  /* 0x0000000000007918 */ /* 0x000fc00000000000 */
[----:B------:R-:W-:-:S00]  /*02a0*/  NOP ;  /* 0x0000000000007918 */ /* 0x000fc00000000000 */
[----:B------:R-:W-:-:S00]  /*02b0*/  NOP ;  /* 0x0000000000007918 */ /* 0x000fc00000000000 */
[----:B------:R-:W-:-:S00]  /*02c0*/  NOP ;  /* 0x0000000000007918 */ /* 0x000fc00000000000 */
[----:B------:R-:W-:-:S00]  /*02d0*/  NOP ;  /* 0x0000000000007918 */ /* 0x000fc00000000000 */
[----:B------:R-:W-:-:S00]  /*02e0*/  NOP ;  /* 0x0000000000007918 */ /* 0x000fc00000000000 */
[----:B------:R-:W-:-:S00]  /*02f0*/  NOP ;  /* 0x0000000000007918 */ /* 0x000fc00000000000 */
.L_x_3:


//--------------------- .nv.shared._Z7reduce0PfS_ --------------------------
	.section	.nv.shared._Z7reduce0PfS_,"aw",@nobits
	.sectionflags	@""
	.align	4
.nv.shared._Z7reduce0PfS_:
	.zero		2048


//--------------------- .nv.shared.reserved.0     --------------------------
	.section	.nv.shared.reserved.0,"aw",@nobits
	.weak		__nv_reservedSMEM_offset_0_alias
	.size		__nv_reservedSMEM_offset_0_alias, 0, 64
	.other		__nv_reservedSMEM_offset_0_alias,@"STO_CUDA_RESERVED_SHARED STV_DEFAULT"
__nv_reservedSMEM_offset_0_alias:
	.zero		0
	.zero		64


//--------------------- .nv.constant0._Z7reduce0PfS_ --------------------------
	.section	.nv.constant0._Z7reduce0PfS_,"a",@progbits
	.sectionflags	@""
	.align	4
.nv.constant0._Z7reduce0PfS_:
	.zero		912


//--------------------- SYMBOLS --------------------------

	.type		.nv.reservedSmem.offset0,@object
	.size		.nv.reservedSmem.offset0,0x4
	.type		.nv.reservedSmem.cap,@object
	.size		.nv.reservedSmem.cap,0x4
